//
// Generated by NVIDIA NVVM Compiler
//
// Compiler Build ID: CL-36424714
// Cuda compilation tools, release 13.0, V13.0.88
// Based on NVVM 20.0.0
//

.version 9.0
.target sm_100
.address_size 64

	// .globl	_Z16F_dropout_kernelPfS_
.global .align 4 .b8 x[256];
.global .align 4 .b8 result[256];

.visible .entry _Z16F_dropout_kernelPfS_(
	.param .u64 .ptr .align 1 _Z16F_dropout_kernelPfS__param_0,
	.param .u64 .ptr .align 1 _Z16F_dropout_kernelPfS__param_1
)
{
	.reg .pred 	%p<4>;
	.reg .b32 	%r<11>;
	.reg .b32 	%f<2>;
	.reg .b64 	%rd<16>;

	ld.param.u64 	%rd1, [_Z16F_dropout_kernelPfS__param_0];
	ld.param.u64 	%rd2, [_Z16F_dropout_kernelPfS__param_1];
	mov.u32 	%r3, %tid.y;
	mov.u32 	%r4, %ctaid.y;
	mov.u32 	%r5, %ntid.y;
	mad.lo.s32 	%r1, %r4, %r5, %r3;
	mov.u32 	%r6, %tid.x;
	mov.u32 	%r7, %ctaid.x;
	mov.u32 	%r8, %ntid.x;
	mad.lo.s32 	%r2, %r7, %r8, %r6;
	setp.gt.u32 	%p1, %r1, 7;
	setp.gt.s32 	%p2, %r2, 7;
	or.pred  	%p3, %p1, %p2;
	@%p3 bra 	$L__BB0_2;
	cvta.to.global.u64 	%rd3, %rd1;
	cvta.to.global.u64 	%rd4, %rd2;
	shl.b32 	%r9, %r1, 3;
	add.s32 	%r10, %r9, %r2;
	mul.wide.s32 	%rd5, %r10, 4;
	add.s64 	%rd6, %rd3, %rd5;
	ld.global.f32 	%f1, [%rd6];
	mul.wide.u32 	%rd7, %r1, 32;
	mov.u64 	%rd8, x;
	add.s64 	%rd9, %rd8, %rd7;
	mul.wide.s32 	%rd10, %r2, 4;
	add.s64 	%rd11, %rd9, %rd10;
	st.global.f32 	[%rd11], %f1;
	mov.u64 	%rd12, result;
	add.s64 	%rd13, %rd12, %rd7;
	add.s64 	%rd14, %rd13, %rd10;
	st.global.f32 	[%rd14], %f1;
	add.s64 	%rd15, %rd4, %rd5;
	st.global.f32 	[%rd15], %f1;
$L__BB0_2:
	ret;

}


// ===== COMPILED SASS (sm_100) =====

	.target	sm_100

	.elftype	@"ET_EXEC"


//--------------------- .note.nv.tkinfo           --------------------------
	.section	.note.nv.tkinfo,"",@"SHT_NOTE"
	.sectionflags	@"SHF_NOTE_NV_TKINFO"
	.tkinfo
        /*0018*/ 	.word	0x00000002
        /*0030*/ 	.string	""
        /*0030*/ 	.string	"ptxas"
        /*0030*/ 	.string	"Cuda compilation tools, release 13.0, V13.0.88"
        /*0030*/ 	.string	"Build cuda_13.0.r13.0/compiler.36424714_0"
        /*0030*/ 	.string	"-arch sm_100 -m 64 "



//--------------------- .note.nv.cuinfo           --------------------------
	.section	.note.nv.cuinfo,"",@"SHT_NOTE"
	.sectionflags	@"SHF_NOTE_NV_CUINFO"
        /*0018*/ 	.short	0x0002
        /*001a*/ 	.short	0x0064
        /*001c*/ 	.short	0x0082
	.zero		2


//--------------------- .nv.info                  --------------------------
	.section	.nv.info,"",@"SHT_CUDA_INFO"
	.align	4


	//----- nvinfo : EIATTR_REGCOUNT
	.align		4
        /*0000*/ 	.byte	0x04, 0x2f
        /*0002*/ 	.short	(.L_3 - .L_2)
	.align		4
.L_2:
        /*0004*/ 	.word	index@(_Z16F_dropout_kernelPfS_)
        /*0008*/ 	.word	0x00000012


	//----- nvinfo : EIATTR_FRAME_SIZE
	.align		4
.L_3:
        /*000c*/ 	.byte	0x04, 0x11
        /*000e*/ 	.short	(.L_5 - .L_4)
	.align		4
.L_4:
        /*0010*/ 	.word	index@(_Z16F_dropout_kernelPfS_)
        /*0014*/ 	.word	0x00000000


	//----- nvinfo : EIATTR_MIN_STACK_SIZE
	.align		4
.L_5:
        /*0018*/ 	.byte	0x04, 0x12
        /*001a*/ 	.short	(.L_7 - .L_6)
	.align		4
.L_6:
        /*001c*/ 	.word	index@(_Z16F_dropout_kernelPfS_)
        /*0020*/ 	.word	0x00000000
.L_7:


//--------------------- .nv.compat                --------------------------
	.section	.nv.compat,"",@"SHT_CUDA_COMPAT_INFO"
	.align	4
        /*0000*/ 	.byte	0x02, 0x09, 0x00, 0x00, 0x02, 0x02, 0x01, 0x00, 0x02, 0x05, 0x05, 0x00, 0x03, 0x07, 0x01, 0x01
        /*0010*/ 	.byte	0x02, 0x03, 0x00, 0x00, 0x02, 0x06, 0x01, 0x00, 0x04, 0x0b, 0x08, 0x00, 0x09, 0x00, 0x00, 0x00
        /*0020*/ 	.byte	0x00, 0x00, 0x00, 0x00


//--------------------- .nv.info._Z16F_dropout_kernelPfS_ --------------------------
	.section	.nv.info._Z16F_dropout_kernelPfS_,"",@"SHT_CUDA_INFO"
	.sectionflags	@""
	.align	4


	//----- nvinfo : EIATTR_CUDA_API_VERSION
	.align		4
        /*0000*/ 	.byte	0x04, 0x37
        /*0002*/ 	.short	(.L_9 - .L_8)
.L_8:
        /*0004*/ 	.word	0x00000082


	//----- nvinfo : EIATTR_KPARAM_INFO
	.align		4
.L_9:
        /*0008*/ 	.byte	0x04, 0x17
        /*000a*/ 	.short	(.L_11 - .L_10)
.L_10:
        /*000c*/ 	.word	0x00000000
        /*0010*/ 	.short	0x0001
        /*0012*/ 	.short	0x0008
        /*0014*/ 	.byte	0x00, 0xf5, 0x21, 0x00


	//----- nvinfo : EIATTR_KPARAM_INFO
	.align		4
.L_11:
        /*0018*/ 	.byte	0x04, 0x17
        /*001a*/ 	.short	(.L_13 - .L_12)
.L_12:
        /*001c*/ 	.word	0x00000000
        /*0020*/ 	.short	0x0000
        /*0022*/ 	.short	0x0000
        /*0024*/ 	.byte	0x00, 0xf5, 0x21, 0x00


	//----- nvinfo : EIATTR_SPARSE_MMA_MASK
	.align		4
.L_13:
        /*0028*/ 	.byte	0x03, 0x50
        /*002a*/ 	.short	0x0000


	//----- nvinfo : EIATTR_MAXREG_COUNT
	.align		4
        /*002c*/ 	.byte	0x03, 0x1b
        /*002e*/ 	.short	0x00ff


	//----- nvinfo : EIATTR_MERCURY_ISA_VERSION
	.align		4
        /*0030*/ 	.byte	0x03, 0x5f
        /*0032*/ 	.short	0x0101


	//----- nvinfo : EIATTR_VRC_CTA_INIT_COUNT
	.align		4
        /*0034*/ 	.byte	0x02, 0x4a
	.zero		1
	.zero		1


	//----- nvinfo : EIATTR_EXIT_INSTR_OFFSETS
	.align		4
        /*0038*/ 	.byte	0x04, 0x1c
        /*003a*/ 	.short	(.L_15 - .L_14)


	//   ....[0]....
.L_14:
        /*003c*/ 	.word	0x000000b0


	//   ....[1]....
        /*0040*/ 	.word	0x000001c0


	//----- nvinfo : EIATTR_CBANK_PARAM_SIZE
	.align		4
.L_15:
        /*0044*/ 	.byte	0x03, 0x19
        /*0046*/ 	.short	0x0010


	//----- nvinfo : EIATTR_PARAM_CBANK
	.align		4
        /*0048*/ 	.byte	0x04, 0x0a
        /*004a*/ 	.short	(.L_17 - .L_16)
	.align		4
.L_16:
        /*004c*/ 	.word	index@(.nv.constant0._Z16F_dropout_kernelPfS_)
        /*0050*/ 	.short	0x0380
        /*0052*/ 	.short	0x0010


	//----- nvinfo : EIATTR_SW_WAR
	.align		4
.L_17:
        /*0054*/ 	.byte	0x04, 0x36
        /*0056*/ 	.short	(.L_19 - .L_18)
.L_18:
        /*0058*/ 	.word	0x00000008
.L_19:


//--------------------- .nv.callgraph             --------------------------
	.section	.nv.callgraph,"",@"SHT_CUDA_CALLGRAPH"
	.align	4
	.sectionentsize	8
	.align		4
        /*0000*/ 	.word	0x00000000
	.align		4
        /*0004*/ 	.word	0xffffffff
	.align		4
        /*0008*/ 	.word	0x00000000
	.align		4
        /*000c*/ 	.word	0xfffffffe
	.align		4
        /*0010*/ 	.word	0x00000000
	.align		4
        /*0014*/ 	.word	0xfffffffd
	.align		4
        /*0018*/ 	.word	0x00000000
	.align		4
        /*001c*/ 	.word	0xfffffffc


//--------------------- .nv.constant4             --------------------------
	.section	.nv.constant4,"a",@progbits
	.align	8
	.align		8
.nv.constant4:
        /*0000*/ 	.dword	x
	.align		8
        /*0008*/ 	.dword	result


//--------------------- .text._Z16F_dropout_kernelPfS_ --------------------------
	.section	.text._Z16F_dropout_kernelPfS_,"ax",@progbits
	.align	128
        .global         _Z16F_dropout_kernelPfS_
        .type           _Z16F_dropout_kernelPfS_,@function
        .size           _Z16F_dropout_kernelPfS_,(.L_x_1 - _Z16F_dropout_kernelPfS_)
        .other          _Z16F_dropout_kernelPfS_,@"STO_CUDA_ENTRY STV_DEFAULT"
_Z16F_dropout_kernelPfS_:
.text._Z16F_dropout_kernelPfS_:
[----:B------:R-:W-:Y:S01]  /*0000*/  LDC R1, c[0x0][0x37c] ;  /* 0x0000df00ff017b82 */ /* 0x000fe20000000800 */
[----:B------:R-:W0:Y:S07]  /*0010*/  S2R R13, SR_TID.X ;  /* 0x00000000000d7919 */ /* 0x000e2e0000002100 */
[----:B------:R-:W1:Y:S01]  /*0020*/  LDC R0, c[0x0][0x364] ;  /* 0x0000d900ff007b82 */ /* 0x000e620000000800 */
[----:B------:R-:W1:Y:S07]  /*0030*/  S2R R11, SR_TID.Y ;  /* 0x00000000000b7919 */ /* 0x000e6e0000002200 */
[----:B------:R-:W0:Y:S08]  /*0040*/  S2UR UR5, SR_CTAID.X ;  /* 0x00000000000579c3 */ /* 0x000e300000002500 */
[----:B------:R-:W0:Y:S08]  /*0050*/  LDC R2, c[0x0][0x360] ;  /* 0x0000d800ff027b82 */ /* 0x000e300000000800 */
[----:B------:R-:W1:Y:S01]  /*0060*/  S2UR UR4, SR_CTAID.Y ;  /* 0x00000000000479c3 */ /* 0x000e620000002600 */
[----:B0-----:R-:W-:-:S05]  /*0070*/  IMAD R13, R2, UR5, R13 ;  /* 0x00000005020d7c24 */ /* 0x001fca000f8e020d */
[----:B------:R-:W-:Y:S01]  /*0080*/  ISETP.GT.AND P0, PT, R13, 0x7, PT ;  /* 0x000000070d00780c */ /* 0x000fe20003f04270 */
[----:B-1----:R-:W-:-:S05]  /*0090*/  IMAD R11, R0, UR4, R11 ;  /* 0x00000004000b7c24 */ /* 0x002fca000f8e020b */
[----:B------:R-:W-:-:S13]  /*00a0*/  ISETP.GT.U32.OR P0, PT, R11, 0x7, P0 ;  /* 0x000000070b00780c */ /* 0x000fda0000704470 */
[----:B------:R-:W-:Y:S05]  /*00b0*/  @P0 EXIT ;  /* 0x000000000000094d */ /* 0x000fea0003800000 */
[----:B------:R-:W0:Y:S01]  /*00c0*/  LDC.64 R2, c[0x0][0x380] ;  /* 0x0000e000ff027b82 */ /* 0x000e220000000a00 */
[----:B------:R-:W1:Y:S01]  /*00d0*/  LDCU.64 UR4, c[0x0][0x358] ;  /* 0x00006b00ff0477ac */ /* 0x000e620008000a00 */
[----:B------:R-:W-:-:S06]  /*00e0*/  LEA R15, R11, R13, 0x3 ;  /* 0x0000000d0b0f7211 */ /* 0x000fcc00078e18ff */
[----:B------:R-:W2:Y:S08]  /*00f0*/  LDC.64 R4, c[0x4][RZ] ;  /* 0x01000000ff047b82 */ /* 0x000eb00000000a00 */
[----:B------:R-:W3:Y:S01]  /*0100*/  LDC.64 R6, c[0x4][0x8] ;  /* 0x01000200ff067b82 */ /* 0x000ee20000000a00 */
[----:B0-----:R-:W-:-:S07]  /*0110*/  IMAD.WIDE R2, R15, 0x4, R2 ;  /* 0x000000040f027825 */ /* 0x001fce00078e0202 */
[----:B------:R-:W0:Y:S01]  /*0120*/  LDC.64 R8, c[0x0][0x388] ;  /* 0x0000e200ff087b82 */ /* 0x000e220000000a00 */
[----:B-1----:R-:W4:Y:S01]  /*0130*/  LDG.E R3, desc[UR4][R2.64] ;  /* 0x0000000402037981 */ /* 0x002f22000c1e1900 */
[----:B--2---:R-:W-:-:S04]  /*0140*/  IMAD.WIDE.U32 R4, R11, 0x20, R4 ;  /* 0x000000200b047825 */ /* 0x004fc800078e0004 */
[----:B------:R-:W-:-:S04]  /*0150*/  IMAD.WIDE R4, R13, 0x4, R4 ;  /* 0x000000040d047825 */ /* 0x000fc800078e0204 */
[----:B---3--:R-:W-:-:S04]  /*0160*/  IMAD.WIDE.U32 R6, R11, 0x20, R6 ;  /* 0x000000200b067825 */ /* 0x008fc800078e0006 */
[----:B------:R-:W-:-:S04]  /*0170*/  IMAD.WIDE R6, R13, 0x4, R6 ;  /* 0x000000040d067825 */ /* 0x000fc800078e0206 */
[----:B0-----:R-:W-:Y:S01]  /*0180*/  IMAD.WIDE R8, R15, 0x4, R8 ;  /* 0x000000040f087825 */ /* 0x001fe200078e0208 */
[----:B----4-:R-:W-:Y:S04]  /*0190*/  STG.E desc[UR4][R4.64], R3 ;  /* 0x0000000304007986 */ /* 0x010fe8000c101904 */
[----:B------:R-:W-:Y:S04]  /*01a0*/  STG.E desc[UR4][R6.64], R3 ;  /* 0x0000000306007986 */ /* 0x000fe8000c101904 */
[----:B------:R-:W-:Y:S01]  /*01b0*/  STG.E desc[UR4][R8.64], R3 ;  /* 0x0000000308007986 */ /* 0x000fe2000c101904 */
[----:B------:R-:W-:Y:S05]  /*01c0*/  EXIT ;  /* 0x000000000000794d */ /* 0x000fea0003800000 */
.L_x_0:
[----:B------:R-:W-:-:S00]  /*01d0*/  BRA `(.L_x_0) ;  /* 0xfffffffc00fc7947 */ /* 0x000fc0000383ffff */
[----:B------:R-:W-:-:S00]  /*01e0*/  NOP ;  /* 0x0000000000007918 */ /* 0x000fc00000000000 */
        /* <DEDUP_REMOVED lines=9> */
.L_x_1:


//--------------------- .nv.shared.reserved.0     --------------------------
	.section	.nv.shared.reserved.0,"aw",@nobits
	.weak		__nv_reservedSMEM_offset_0_alias
	.size		__nv_reservedSMEM_offset_0_alias, 0, 64
	.other		__nv_reservedSMEM_offset_0_alias,@"STO_CUDA_RESERVED_SHARED STV_DEFAULT"
__nv_reservedSMEM_offset_0_alias:
	.zero		0
	.zero		64


//--------------------- .nv.global                --------------------------
	.section	.nv.global,"aw",@nobits
	.align	4
.nv.global:
	.type		x,@object
	.size		x,(result - x)
x:
	.zero		256
	.type		result,@object
	.size		result,(.L_1 - result)
result:
	.zero		256
.L_1:


//--------------------- .nv.constant0._Z16F_dropout_kernelPfS_ --------------------------
	.section	.nv.constant0._Z16F_dropout_kernelPfS_,"a",@progbits
	.sectionflags	@""
	.align	4
.nv.constant0._Z16F_dropout_kernelPfS_:
	.zero		912


//--------------------- SYMBOLS --------------------------

	.type		.nv.reservedSmem.offset0,@object
	.size		.nv.reservedSmem.offset0,0x4
